//
// Generated by NVIDIA NVVM Compiler
//
// Compiler Build ID: CL-36424714
// Cuda compilation tools, release 13.0, V13.0.88
// Based on NVVM 20.0.0
//

.version 9.0
.target sm_100
.address_size 64

	// .globl	_Z5Fase1v
.extern .func  (.param .b32 func_retval0) vprintf
(
	.param .b64 vprintf_param_0,
	.param .b64 vprintf_param_1
)
;
.global .align 1 .b8 $str[39] = {71, 97, 108, 97, 120, 105, 97, 32, 37, 100, 32, 45, 32, 69, 115, 116, 114, 101, 108, 108, 97, 32, 37, 100, 32, 45, 32, 98, 114, 105, 108, 108, 111, 32, 37, 100, 33, 10};

.visible .entry _Z5Fase1v()
{
	.local .align 8 .b8 	__local_depot0[16];
	.reg .b64 	%SP;
	.reg .b64 	%SPL;
	.reg .b32 	%r<16>;
	.reg .b64 	%rd<5>;

	mov.u64 	%SPL, __local_depot0;
	cvta.local.u64 	%SP, %SPL;
	add.u64 	%rd1, %SP, 0;
	add.u64 	%rd2, %SPL, 0;
	mov.u32 	%r1, %tid.x;
	mov.u32 	%r2, %ctaid.x;
	mov.u32 	%r3, %ntid.x;
	mad.lo.s32 	%r4, %r2, %r3, %r1;
	shr.u32 	%r5, %r4, 11;
	xor.b32  	%r6, %r5, %r4;
	mul.lo.s32 	%r7, %r6, -1640531535;
	shr.u32 	%r8, %r7, 15;
	xor.b32  	%r9, %r8, %r7;
	mul.hi.u32 	%r10, %r9, -858993459;
	shr.u32 	%r11, %r10, 3;
	mul.lo.s32 	%r12, %r11, 10;
	sub.s32 	%r13, %r9, %r12;
	st.local.v2.u32 	[%rd2], {%r2, %r1};
	st.local.u32 	[%rd2+8], %r13;
	mov.u64 	%rd3, $str;
	cvta.global.u64 	%rd4, %rd3;
	{ // callseq 0, 0
	.param .b64 param0;
	st.param.b64 	[param0], %rd4;
	.param .b64 param1;
	st.param.b64 	[param1], %rd1;
	.param .b32 retval0;
	call.uni (retval0), 
	vprintf, 
	(
	param0, 
	param1
	);
	ld.param.b32 	%r14, [retval0];
	} // callseq 0
	ret;

}


// ===== COMPILED SASS (sm_100) =====

	.target	sm_100

	.elftype	@"ET_EXEC"


//--------------------- .note.nv.tkinfo           --------------------------
	.section	.note.nv.tkinfo,"",@"SHT_NOTE"
	.sectionflags	@"SHF_NOTE_NV_TKINFO"
	.tkinfo
        /*0018*/ 	.word	0x00000002
        /*0030*/ 	.string	""
        /*0030*/ 	.string	"ptxas"
        /*0030*/ 	.string	"Cuda compilation tools, release 13.0, V13.0.88"
        /*0030*/ 	.string	"Build cuda_13.0.r13.0/compiler.36424714_0"
        /*0030*/ 	.string	"-arch sm_100 -m 64 "



//--------------------- .note.nv.cuinfo           --------------------------
	.section	.note.nv.cuinfo,"",@"SHT_NOTE"
	.sectionflags	@"SHF_NOTE_NV_CUINFO"
        /*0018*/ 	.short	0x0002
        /*001a*/ 	.short	0x0064
        /*001c*/ 	.short	0x0082
	.zero		2


//--------------------- .nv.info                  --------------------------
	.section	.nv.info,"",@"SHT_CUDA_INFO"
	.align	4


	//----- nvinfo : EIATTR_REGCOUNT
	.align		4
        /*0000*/ 	.byte	0x04, 0x2f
        /*0002*/ 	.short	(.L_2 - .L_1)
	.align		4
.L_1:
        /*0004*/ 	.word	index@(_Z5Fase1v)
        /*0008*/ 	.word	0x00000018


	//----- nvinfo : EIATTR_FRAME_SIZE
	.align		4
.L_2:
        /*000c*/ 	.byte	0x04, 0x11
        /*000e*/ 	.short	(.L_4 - .L_3)
	.align		4
.L_3:
        /*0010*/ 	.word	index@(_Z5Fase1v)
        /*0014*/ 	.word	0x00000010


	//----- nvinfo : EIATTR_MIN_STACK_SIZE
	.align		4
.L_4:
        /*0018*/ 	.byte	0x04, 0x12
        /*001a*/ 	.short	(.L_6 - .L_5)
	.align		4
.L_5:
        /*001c*/ 	.word	index@(_Z5Fase1v)
        /*0020*/ 	.word	0x00000010
.L_6:


//--------------------- .nv.compat                --------------------------
	.section	.nv.compat,"",@"SHT_CUDA_COMPAT_INFO"
	.align	4
        /*0000*/ 	.byte	0x02, 0x09, 0x00, 0x00, 0x02, 0x02, 0x01, 0x00, 0x02, 0x05, 0x05, 0x00, 0x03, 0x07, 0x01, 0x01
        /*0010*/ 	.byte	0x02, 0x03, 0x00, 0x00, 0x02, 0x06, 0x01, 0x00, 0x04, 0x0b, 0x08, 0x00, 0x09, 0x00, 0x00, 0x00
        /*0020*/ 	.byte	0x00, 0x00, 0x00, 0x00


//--------------------- .nv.info._Z5Fase1v        --------------------------
	.section	.nv.info._Z5Fase1v,"",@"SHT_CUDA_INFO"
	.sectionflags	@""
	.align	4


	//----- nvinfo : EIATTR_CUDA_API_VERSION
	.align		4
        /*0000*/ 	.byte	0x04, 0x37
        /*0002*/ 	.short	(.L_8 - .L_7)
.L_7:
        /*0004*/ 	.word	0x00000082


	//----- nvinfo : EIATTR_SPARSE_MMA_MASK
	.align		4
.L_8:
        /*0008*/ 	.byte	0x03, 0x50
        /*000a*/ 	.short	0x0000


	//----- nvinfo : EIATTR_MAXREG_COUNT
	.align		4
        /*000c*/ 	.byte	0x03, 0x1b
        /*000e*/ 	.short	0x00ff


	//----- nvinfo : EIATTR_EXTERNS
	.align		4
        /*0010*/ 	.byte	0x04, 0x0f
        /*0012*/ 	.short	(.L_10 - .L_9)


	//   ....[0]....
	.align		4
.L_9:
        /*0014*/ 	.word	index@(vprintf)


	//----- nvinfo : EIATTR_MERCURY_ISA_VERSION
	.align		4
.L_10:
        /*0018*/ 	.byte	0x03, 0x5f
        /*001a*/ 	.short	0x0101


	//----- nvinfo : EIATTR_VRC_CTA_INIT_COUNT
	.align		4
        /*001c*/ 	.byte	0x02, 0x4a
	.zero		1
	.zero		1


	//----- nvinfo : EIATTR_SYSCALL_OFFSETS
	.align		4
        /*0020*/ 	.byte	0x04, 0x46
        /*0022*/ 	.short	(.L_12 - .L_11)


	//   ....[0]....
.L_11:
        /*0024*/ 	.word	0x000001a0


	//----- nvinfo : EIATTR_EXIT_INSTR_OFFSETS
	.align		4
.L_12:
        /*0028*/ 	.byte	0x04, 0x1c
        /*002a*/ 	.short	(.L_14 - .L_13)


	//   ....[0]....
.L_13:
        /*002c*/ 	.word	0x000001b0


	//----- nvinfo : EIATTR_SW_WAR
	.align		4
.L_14:
        /*0030*/ 	.byte	0x04, 0x36
        /*0032*/ 	.short	(.L_16 - .L_15)
.L_15:
        /*0034*/ 	.word	0x00000008
.L_16:


//--------------------- .nv.callgraph             --------------------------
	.section	.nv.callgraph,"",@"SHT_CUDA_CALLGRAPH"
	.align	4
	.sectionentsize	8
	.align		4
        /*0000*/ 	.word	0x00000000
	.align		4
        /*0004*/ 	.word	0xffffffff
	.align		4
        /*0008*/ 	.word	index@(_Z5Fase1v)
	.align		4
        /*000c*/ 	.word	index@(vprintf)
	.align		4
        /*0010*/ 	.word	0x00000000
	.align		4
        /*0014*/ 	.word	0xfffffffe
	.align		4
        /*0018*/ 	.word	0x00000000
	.align		4
        /*001c*/ 	.word	0xfffffffd
	.align		4
        /*0020*/ 	.word	0x00000000
	.align		4
        /*0024*/ 	.word	0xfffffffc


//--------------------- .nv.constant4             --------------------------
	.section	.nv.constant4,"a",@progbits
	.align	8
	.align		8
.nv.constant4:
        /*0000*/ 	.dword	vprintf
	.align		8
        /*0008*/ 	.dword	$str


//--------------------- .text._Z5Fase1v           --------------------------
	.section	.text._Z5Fase1v,"ax",@progbits
	.align	128
        .global         _Z5Fase1v
        .type           _Z5Fase1v,@function
        .size           _Z5Fase1v,(.L_x_2 - _Z5Fase1v)
        .other          _Z5Fase1v,@"STO_CUDA_ENTRY STV_DEFAULT"
_Z5Fase1v:
.text._Z5Fase1v:
[----:B------:R-:W0:Y:S01]  /*0000*/  LDC R1, c[0x0][0x37c] ;  /* 0x0000df00ff017b82 */ /* 0x000e220000000800 */
[----:B------:R-:W1:Y:S01]  /*0010*/  S2R R9, SR_TID.X ;  /* 0x0000000000097919 */ /* 0x000e620000002100 */
[----:B------:R-:W2:Y:S01]  /*0020*/  LDCU UR5, c[0x0][0x2fc] ;  /* 0x00005f80ff0577ac */ /* 0x000ea20008000800 */
[----:B0-----:R-:W-:Y:S01]  /*0030*/  VIADD R1, R1, 0xfffffff0 ;  /* 0xfffffff001017836 */ /* 0x001fe20000000000 */
[----:B------:R-:W1:Y:S01]  /*0040*/  S2R R8, SR_CTAID.X ;  /* 0x0000000000087919 */ /* 0x000e620000002500 */
[----:B------:R-:W1:Y:S01]  /*0050*/  LDCU UR4, c[0x0][0x360] ;  /* 0x00006c00ff0477ac */ /* 0x000e620008000800 */
[----:B------:R-:W0:Y:S02]  /*0060*/  LDCU.64 UR6, c[0x4][0x8] ;  /* 0x01000100ff0677ac */ /* 0x000e240008000a00 */
[----:B0-----:R-:W-:Y:S02]  /*0070*/  IMAD.U32 R4, RZ, RZ, UR6 ;  /* 0x00000006ff047e24 */ /* 0x001fe4000f8e00ff */
[----:B------:R-:W-:-:S02]  /*0080*/  IMAD.U32 R5, RZ, RZ, UR7 ;  /* 0x00000007ff057e24 */ /* 0x000fc4000f8e00ff */
[----:B-1----:R-:W-:Y:S01]  /*0090*/  IMAD R0, R8, UR4, R9 ;  /* 0x0000000408007c24 */ /* 0x002fe2000f8e0209 */
[----:B------:R-:W0:Y:S01]  /*00a0*/  LDCU UR4, c[0x0][0x2f8] ;  /* 0x00005f00ff0477ac */ /* 0x000e220008000800 */
[----:B------:R1:W-:Y:S03]  /*00b0*/  STL.64 [R1], R8 ;  /* 0x0000000801007387 */ /* 0x0003e60000100a00 */
[----:B------:R-:W-:-:S04]  /*00c0*/  SHF.R.U32.HI R3, RZ, 0xb, R0 ;  /* 0x0000000bff037819 */ /* 0x000fc80000011600 */
[----:B------:R-:W-:-:S05]  /*00d0*/  LOP3.LUT R3, R3, R0, RZ, 0x3c, !PT ;  /* 0x0000000003037212 */ /* 0x000fca00078e3cff */
[----:B------:R-:W-:-:S05]  /*00e0*/  IMAD R3, R3, -0x61c8864f, RZ ;  /* 0x9e3779b103037824 */ /* 0x000fca00078e02ff */
[----:B------:R-:W-:Y:S02]  /*00f0*/  SHF.R.U32.HI R0, RZ, 0xf, R3 ;  /* 0x0000000fff007819 */ /* 0x000fe40000011603 */
[----:B0-----:R-:W-:Y:S02]  /*0100*/  IADD3 R6, P0, PT, R1, UR4, RZ ;  /* 0x0000000401067c10 */ /* 0x001fe4000ff1e0ff */
[----:B------:R-:W-:-:S03]  /*0110*/  LOP3.LUT R0, R0, R3, RZ, 0x3c, !PT ;  /* 0x0000000300007212 */ /* 0x000fc600078e3cff */
[----:B--2---:R-:W-:Y:S02]  /*0120*/  IMAD.X R7, RZ, RZ, UR5, P0 ;  /* 0x00000005ff077e24 */ /* 0x004fe400080e06ff */
[----:B------:R-:W-:-:S05]  /*0130*/  IMAD.HI.U32 R2, R0, -0x33333333, RZ ;  /* 0xcccccccd00027827 */ /* 0x000fca00078e00ff */
[----:B------:R-:W-:Y:S02]  /*0140*/  SHF.R.U32.HI R3, RZ, 0x3, R2 ;  /* 0x00000003ff037819 */ /* 0x000fe40000011602 */
[----:B------:R-:W-:-:S03]  /*0150*/  MOV R2, 0x0 ;  /* 0x0000000000027802 */ /* 0x000fc60000000f00 */
[----:B------:R-:W-:-:S03]  /*0160*/  IMAD R0, R3, -0xa, R0 ;  /* 0xfffffff603007824 */ /* 0x000fc600078e0200 */
[----:B------:R-:W0:Y:S02]  /*0170*/  LDC.64 R2, c[0x4][R2] ;  /* 0x0100000002027b82 */ /* 0x000e240000000a00 */
[----:B------:R1:W-:Y:S02]  /*0180*/  STL [R1+0x8], R0 ;  /* 0x0000080001007387 */ /* 0x0003e40000100800 */
[----:B------:R-:W-:-:S07]  /*0190*/  LEPC R20, `(.L_x_0) ;  /* 0x000000001014794e */ /* 0x000fce0000000000 */
[----:B01----:R-:W-:Y:S05]  /*01a0*/  CALL.ABS.NOINC R2 ;  /* 0x0000000002007343 */ /* 0x003fea0003c00000 */
.L_x_0:
[----:B------:R-:W-:Y:S05]  /*01b0*/  EXIT ;  /* 0x000000000000794d */ /* 0x000fea0003800000 */
.L_x_1:
[----:B------:R-:W-:-:S00]  /*01c0*/  BRA `(.L_x_1) ;  /* 0xfffffffc00fc7947 */ /* 0x000fc0000383ffff */
[----:B------:R-:W-:-:S00]  /*01d0*/  NOP ;  /* 0x0000000000007918 */ /* 0x000fc00000000000 */
        /* <DEDUP_REMOVED lines=10> */
.L_x_2:


//--------------------- .nv.global.init           --------------------------
	.section	.nv.global.init,"aw",@progbits
.nv.global.init:
	.type		$str,@object
	.size		$str,(.L_0 - $str)
$str:
        /*0000*/ 	.byte	0x47, 0x61, 0x6c, 0x61, 0x78, 0x69, 0x61, 0x20, 0x25, 0x64, 0x20, 0x2d, 0x20, 0x45, 0x73, 0x74
        /*0010*/ 	.byte	0x72, 0x65, 0x6c, 0x6c, 0x61, 0x20, 0x25, 0x64, 0x20, 0x2d, 0x20, 0x62, 0x72, 0x69, 0x6c, 0x6c
        /*0020*/ 	.byte	0x6f, 0x20, 0x25, 0x64, 0x21, 0x0a, 0x00
.L_0:


//--------------------- .nv.shared.reserved.0     --------------------------
	.section	.nv.shared.reserved.0,"aw",@nobits
	.weak		__nv_reservedSMEM_offset_0_alias
	.size		__nv_reservedSMEM_offset_0_alias, 0, 64
	.other		__nv_reservedSMEM_offset_0_alias,@"STO_CUDA_RESERVED_SHARED STV_DEFAULT"
__nv_reservedSMEM_offset_0_alias:
	.zero		0
	.zero		64


//--------------------- .nv.constant0._Z5Fase1v   --------------------------
	.section	.nv.constant0._Z5Fase1v,"a",@progbits
	.sectionflags	@""
	.align	4
.nv.constant0._Z5Fase1v:
	.zero		896


//--------------------- SYMBOLS --------------------------

	.type		.nv.reservedSmem.offset0,@object
	.size		.nv.reservedSmem.offset0,0x4
	.type		vprintf,@function
